//
// Generated by NVIDIA NVVM Compiler
//
// Compiler Build ID: CL-36424714
// Cuda compilation tools, release 13.0, V13.0.88
// Based on NVVM 20.0.0
//

.version 9.0
.target sm_100
.address_size 64

	// .globl	_Z19largestSquareKernelPKbPiiiS1_S1_S1_
// _ZZ19largestSquareKernelPKbPiiiS1_S1_S1_E4tile has been demoted

.visible .entry _Z19largestSquareKernelPKbPiiiS1_S1_S1_(
	.param .u64 .ptr .align 1 _Z19largestSquareKernelPKbPiiiS1_S1_S1__param_0,
	.param .u64 .ptr .align 1 _Z19largestSquareKernelPKbPiiiS1_S1_S1__param_1,
	.param .u32 _Z19largestSquareKernelPKbPiiiS1_S1_S1__param_2,
	.param .u32 _Z19largestSquareKernelPKbPiiiS1_S1_S1__param_3,
	.param .u64 .ptr .align 1 _Z19largestSquareKernelPKbPiiiS1_S1_S1__param_4,
	.param .u64 .ptr .align 1 _Z19largestSquareKernelPKbPiiiS1_S1_S1__param_5,
	.param .u64 .ptr .align 1 _Z19largestSquareKernelPKbPiiiS1_S1_S1__param_6
)
{
	.reg .pred 	%p<25>;
	.reg .b16 	%rs<11>;
	.reg .b32 	%r<49>;
	.reg .b64 	%rd<27>;
	// demoted variable
	.shared .align 4 .b8 _ZZ19largestSquareKernelPKbPiiiS1_S1_S1_E4tile[4624];
	ld.param.u64 	%rd7, [_Z19largestSquareKernelPKbPiiiS1_S1_S1__param_0];
	ld.param.u64 	%rd8, [_Z19largestSquareKernelPKbPiiiS1_S1_S1__param_1];
	ld.param.u32 	%r11, [_Z19largestSquareKernelPKbPiiiS1_S1_S1__param_2];
	ld.param.u32 	%r13, [_Z19largestSquareKernelPKbPiiiS1_S1_S1__param_3];
	ld.param.u64 	%rd4, [_Z19largestSquareKernelPKbPiiiS1_S1_S1__param_4];
	ld.param.u64 	%rd5, [_Z19largestSquareKernelPKbPiiiS1_S1_S1__param_5];
	ld.param.u64 	%rd6, [_Z19largestSquareKernelPKbPiiiS1_S1_S1__param_6];
	cvta.to.global.u64 	%rd1, %rd8;
	cvta.to.global.u64 	%rd2, %rd7;
	mov.u32 	%r14, %ctaid.y;
	mov.u32 	%r15, %ctaid.x;
	mov.u32 	%r1, %tid.y;
	mov.u32 	%r2, %tid.x;
	shl.b32 	%r16, %r14, 5;
	add.s32 	%r3, %r16, %r1;
	shl.b32 	%r17, %r15, 5;
	add.s32 	%r18, %r17, %r2;
	setp.lt.s32 	%p2, %r3, %r11;
	setp.lt.s32 	%p3, %r18, %r13;
	and.pred  	%p1, %p2, %p3;
	mul.lo.s32 	%r5, %r13, %r3;
	add.s32 	%r6, %r5, %r18;
	cvt.u64.u32 	%rd9, %r6;
	add.s64 	%rd3, %rd2, %rd9;
	mov.u32 	%r19, _ZZ19largestSquareKernelPKbPiiiS1_S1_S1_E4tile;
	mad.lo.s32 	%r20, %r1, 136, %r19;
	add.s32 	%r7, %r20, 136;
	shl.b32 	%r21, %r2, 2;
	add.s32 	%r8, %r7, %r21;
	not.pred 	%p4, %p1;
	@%p4 bra 	$L__BB0_2;
	ld.global.nc.u8 	%rs1, [%rd3];
	cvt.u16.u8 	%rs2, %rs1;
	setp.ne.s16 	%p5, %rs2, 0;
	selp.u32 	%r23, 1, 0, %p5;
	st.shared.u32 	[%r8+4], %r23;
	bra.uni 	$L__BB0_3;
$L__BB0_2:
	mov.b32 	%r22, 0;
	st.shared.u32 	[%r8+4], %r22;
$L__BB0_3:
	setp.ne.s32 	%p6, %r1, 0;
	@%p6 bra 	$L__BB0_7;
	setp.ge.s32 	%p7, %r18, %r13;
	setp.eq.s32 	%p8, %r3, 0;
	or.pred  	%p9, %p8, %p7;
	@%p9 bra 	$L__BB0_6;
	add.s32 	%r28, %r3, -1;
	mad.lo.s32 	%r29, %r13, %r28, %r18;
	cvt.u64.u32 	%rd10, %r29;
	add.s64 	%rd11, %rd2, %rd10;
	ld.global.nc.u8 	%rs3, [%rd11];
	cvt.u16.u8 	%rs4, %rs3;
	setp.ne.s16 	%p10, %rs4, 0;
	selp.u32 	%r30, 1, 0, %p10;
	add.s32 	%r33, %r19, %r21;
	st.shared.u32 	[%r33+4], %r30;
	bra.uni 	$L__BB0_7;
$L__BB0_6:
	add.s32 	%r26, %r19, %r21;
	mov.b32 	%r27, 0;
	st.shared.u32 	[%r26+4], %r27;
$L__BB0_7:
	setp.ne.s32 	%p11, %r2, 0;
	@%p11 bra 	$L__BB0_11;
	setp.ge.s32 	%p12, %r3, %r11;
	setp.eq.s32 	%p13, %r18, 0;
	or.pred  	%p14, %p13, %p12;
	@%p14 bra 	$L__BB0_10;
	cvt.s64.s32 	%rd12, %r5;
	cvt.u64.u32 	%rd13, %r18;
	add.s64 	%rd14, %rd13, %rd12;
	add.s64 	%rd15, %rd2, %rd14;
	ld.global.nc.u8 	%rs5, [%rd15+-1];
	cvt.u16.u8 	%rs6, %rs5;
	setp.ne.s16 	%p15, %rs6, 0;
	selp.u32 	%r35, 1, 0, %p15;
	st.shared.u32 	[%r7], %r35;
	bra.uni 	$L__BB0_11;
$L__BB0_10:
	mov.b32 	%r34, 0;
	st.shared.u32 	[%r7], %r34;
$L__BB0_11:
	or.b32  	%r36, %r1, %r2;
	setp.ne.s32 	%p16, %r36, 0;
	@%p16 bra 	$L__BB0_15;
	setp.eq.s32 	%p17, %r3, 0;
	setp.eq.s32 	%p18, %r18, 0;
	or.pred  	%p19, %p17, %p18;
	@%p19 bra 	$L__BB0_14;
	add.s32 	%r38, %r3, -1;
	mul.lo.s32 	%r39, %r13, %r38;
	cvt.s64.s32 	%rd16, %r39;
	cvt.u64.u32 	%rd17, %r18;
	add.s64 	%rd18, %rd17, %rd16;
	add.s64 	%rd19, %rd2, %rd18;
	ld.global.nc.u8 	%rs7, [%rd19+-1];
	cvt.u16.u8 	%rs8, %rs7;
	setp.ne.s16 	%p20, %rs8, 0;
	selp.u32 	%r40, 1, 0, %p20;
	st.shared.u32 	[_ZZ19largestSquareKernelPKbPiiiS1_S1_S1_E4tile], %r40;
	bra.uni 	$L__BB0_15;
$L__BB0_14:
	mov.b32 	%r37, 0;
	st.shared.u32 	[_ZZ19largestSquareKernelPKbPiiiS1_S1_S1_E4tile], %r37;
$L__BB0_15:
	bar.sync 	0;
	@%p4 bra 	$L__BB0_21;
	ld.global.nc.u8 	%rs9, [%rd3];
	cvt.u16.u8 	%rs10, %rs9;
	setp.eq.s16 	%p22, %rs10, 0;
	@%p22 bra 	$L__BB0_20;
	ld.shared.u32 	%r41, [%r8+-132];
	ld.shared.u32 	%r42, [%r8];
	ld.shared.u32 	%r43, [%r8+-136];
	min.s32 	%r44, %r41, %r42;
	min.s32 	%r9, %r44, %r43;
	add.s32 	%r10, %r9, 1;
	mul.wide.u32 	%rd20, %r6, 4;
	add.s64 	%rd21, %rd1, %rd20;
	st.global.u32 	[%rd21], %r10;
	setp.lt.s32 	%p23, %r9, 0;
	@%p23 bra 	$L__BB0_21;
	cvta.to.global.u64 	%rd22, %rd4;
	atom.global.max.s32 	%r45, [%rd22], %r10;
	setp.lt.s32 	%p24, %r9, %r45;
	@%p24 bra 	$L__BB0_21;
	cvta.to.global.u64 	%rd23, %rd5;
	atom.global.exch.b32 	%r46, [%rd23], %r3;
	cvta.to.global.u64 	%rd24, %rd6;
	atom.global.exch.b32 	%r47, [%rd24], %r18;
	bra.uni 	$L__BB0_21;
$L__BB0_20:
	mul.wide.u32 	%rd25, %r6, 4;
	add.s64 	%rd26, %rd1, %rd25;
	mov.b32 	%r48, 0;
	st.global.u32 	[%rd26], %r48;
$L__BB0_21:
	ret;

}


// ===== COMPILED SASS (sm_100) =====

	.target	sm_100

	.elftype	@"ET_EXEC"


//--------------------- .note.nv.tkinfo           --------------------------
	.section	.note.nv.tkinfo,"",@"SHT_NOTE"
	.sectionflags	@"SHF_NOTE_NV_TKINFO"
	.tkinfo
        /*0018*/ 	.word	0x00000002
        /*0030*/ 	.string	""
        /*0030*/ 	.string	"ptxas"
        /*0030*/ 	.string	"Cuda compilation tools, release 13.0, V13.0.88"
        /*0030*/ 	.string	"Build cuda_13.0.r13.0/compiler.36424714_0"
        /*0030*/ 	.string	"-arch sm_100 -m 64 "



//--------------------- .note.nv.cuinfo           --------------------------
	.section	.note.nv.cuinfo,"",@"SHT_NOTE"
	.sectionflags	@"SHF_NOTE_NV_CUINFO"
        /*0018*/ 	.short	0x0002
        /*001a*/ 	.short	0x0064
        /*001c*/ 	.short	0x0082
	.zero		2


//--------------------- .nv.info                  --------------------------
	.section	.nv.info,"",@"SHT_CUDA_INFO"
	.align	4


	//----- nvinfo : EIATTR_REGCOUNT
	.align		4
        /*0000*/ 	.byte	0x04, 0x2f
        /*0002*/ 	.short	(.L_1 - .L_0)
	.align		4
.L_0:
        /*0004*/ 	.word	index@(_Z19largestSquareKernelPKbPiiiS1_S1_S1_)
        /*0008*/ 	.word	0x00000012


	//----- nvinfo : EIATTR_FRAME_SIZE
	.align		4
.L_1:
        /*000c*/ 	.byte	0x04, 0x11
        /*000e*/ 	.short	(.L_3 - .L_2)
	.align		4
.L_2:
        /*0010*/ 	.word	index@(_Z19largestSquareKernelPKbPiiiS1_S1_S1_)
        /*0014*/ 	.word	0x00000000


	//----- nvinfo : EIATTR_MIN_STACK_SIZE
	.align		4
.L_3:
        /*0018*/ 	.byte	0x04, 0x12
        /*001a*/ 	.short	(.L_5 - .L_4)
	.align		4
.L_4:
        /*001c*/ 	.word	index@(_Z19largestSquareKernelPKbPiiiS1_S1_S1_)
        /*0020*/ 	.word	0x00000000
.L_5:


//--------------------- .nv.compat                --------------------------
	.section	.nv.compat,"",@"SHT_CUDA_COMPAT_INFO"
	.align	4
        /*0000*/ 	.byte	0x02, 0x09, 0x00, 0x00, 0x02, 0x02, 0x01, 0x00, 0x02, 0x05, 0x05, 0x00, 0x03, 0x07, 0x01, 0x01
        /*0010*/ 	.byte	0x02, 0x03, 0x00, 0x00, 0x02, 0x06, 0x01, 0x00, 0x04, 0x0b, 0x08, 0x00, 0x09, 0x00, 0x00, 0x00
        /*0020*/ 	.byte	0x00, 0x00, 0x00, 0x00


//--------------------- .nv.info._Z19largestSquareKernelPKbPiiiS1_S1_S1_ --------------------------
	.section	.nv.info._Z19largestSquareKernelPKbPiiiS1_S1_S1_,"",@"SHT_CUDA_INFO"
	.sectionflags	@""
	.align	4


	//----- nvinfo : EIATTR_CUDA_API_VERSION
	.align		4
        /*0000*/ 	.byte	0x04, 0x37
        /*0002*/ 	.short	(.L_7 - .L_6)
.L_6:
        /*0004*/ 	.word	0x00000082


	//----- nvinfo : EIATTR_KPARAM_INFO
	.align		4
.L_7:
        /*0008*/ 	.byte	0x04, 0x17
        /*000a*/ 	.short	(.L_9 - .L_8)
.L_8:
        /*000c*/ 	.word	0x00000000
        /*0010*/ 	.short	0x0006
        /*0012*/ 	.short	0x0028
        /*0014*/ 	.byte	0x00, 0xf5, 0x21, 0x00


	//----- nvinfo : EIATTR_KPARAM_INFO
	.align		4
.L_9:
        /*0018*/ 	.byte	0x04, 0x17
        /*001a*/ 	.short	(.L_11 - .L_10)
.L_10:
        /*001c*/ 	.word	0x00000000
        /*0020*/ 	.short	0x0005
        /*0022*/ 	.short	0x0020
        /*0024*/ 	.byte	0x00, 0xf5, 0x21, 0x00


	//----- nvinfo : EIATTR_KPARAM_INFO
	.align		4
.L_11:
        /*0028*/ 	.byte	0x04, 0x17
        /*002a*/ 	.short	(.L_13 - .L_12)
.L_12:
        /*002c*/ 	.word	0x00000000
        /*0030*/ 	.short	0x0004
        /*0032*/ 	.short	0x0018
        /*0034*/ 	.byte	0x00, 0xf5, 0x21, 0x00


	//----- nvinfo : EIATTR_KPARAM_INFO
	.align		4
.L_13:
        /*0038*/ 	.byte	0x04, 0x17
        /*003a*/ 	.short	(.L_15 - .L_14)
.L_14:
        /*003c*/ 	.word	0x00000000
        /*0040*/ 	.short	0x0003
        /*0042*/ 	.short	0x0014
        /*0044*/ 	.byte	0x00, 0xf0, 0x11, 0x00


	//----- nvinfo : EIATTR_KPARAM_INFO
	.align		4
.L_15:
        /*0048*/ 	.byte	0x04, 0x17
        /*004a*/ 	.short	(.L_17 - .L_16)
.L_16:
        /*004c*/ 	.word	0x00000000
        /*0050*/ 	.short	0x0002
        /*0052*/ 	.short	0x0010
        /*0054*/ 	.byte	0x00, 0xf0, 0x11, 0x00


	//----- nvinfo : EIATTR_KPARAM_INFO
	.align		4
.L_17:
        /*0058*/ 	.byte	0x04, 0x17
        /*005a*/ 	.short	(.L_19 - .L_18)
.L_18:
        /*005c*/ 	.word	0x00000000
        /*0060*/ 	.short	0x0001
        /*0062*/ 	.short	0x0008
        /*0064*/ 	.byte	0x00, 0xf5, 0x21, 0x00


	//----- nvinfo : EIATTR_KPARAM_INFO
	.align		4
.L_19:
        /*0068*/ 	.byte	0x04, 0x17
        /*006a*/ 	.short	(.L_21 - .L_20)
.L_20:
        /*006c*/ 	.word	0x00000000
        /*0070*/ 	.short	0x0000
        /*0072*/ 	.short	0x0000
        /*0074*/ 	.byte	0x00, 0xf5, 0x21, 0x00


	//----- nvinfo : EIATTR_SPARSE_MMA_MASK
	.align		4
.L_21:
        /*0078*/ 	.byte	0x03, 0x50
        /*007a*/ 	.short	0x0000


	//----- nvinfo : EIATTR_MAXREG_COUNT
	.align		4
        /*007c*/ 	.byte	0x03, 0x1b
        /*007e*/ 	.short	0x00ff


	//----- nvinfo : EIATTR_NUM_BARRIERS
	.align		4
        /*0080*/ 	.byte	0x02, 0x4c
        /*0082*/ 	.byte	0x01
	.zero		1


	//----- nvinfo : EIATTR_MERCURY_ISA_VERSION
	.align		4
        /*0084*/ 	.byte	0x03, 0x5f
        /*0086*/ 	.short	0x0101


	//----- nvinfo : EIATTR_VRC_CTA_INIT_COUNT
	.align		4
        /*0088*/ 	.byte	0x02, 0x4a
	.zero		1
	.zero		1


	//----- nvinfo : EIATTR_EXIT_INSTR_OFFSETS
	.align		4
        /*008c*/ 	.byte	0x04, 0x1c
        /*008e*/ 	.short	(.L_23 - .L_22)


	//   ....[0]....
.L_22:
        /*0090*/ 	.word	0x00000500


	//   ....[1]....
        /*0094*/ 	.word	0x000005d0


	//   ....[2]....
        /*0098*/ 	.word	0x00000610


	//   ....[3]....
        /*009c*/ 	.word	0x00000660


	//   ....[4]....
        /*00a0*/ 	.word	0x000006a0


	//----- nvinfo : EIATTR_CRS_STACK_SIZE
	.align		4
.L_23:
        /*00a4*/ 	.byte	0x04, 0x1e
        /*00a6*/ 	.short	(.L_25 - .L_24)
.L_24:
        /*00a8*/ 	.word	0x00000000


	//----- nvinfo : EIATTR_CBANK_PARAM_SIZE
	.align		4
.L_25:
        /*00ac*/ 	.byte	0x03, 0x19
        /*00ae*/ 	.short	0x0030


	//----- nvinfo : EIATTR_PARAM_CBANK
	.align		4
        /*00b0*/ 	.byte	0x04, 0x0a
        /*00b2*/ 	.short	(.L_27 - .L_26)
	.align		4
.L_26:
        /*00b4*/ 	.word	index@(.nv.constant0._Z19largestSquareKernelPKbPiiiS1_S1_S1_)
        /*00b8*/ 	.short	0x0380
        /*00ba*/ 	.short	0x0030


	//----- nvinfo : EIATTR_SW_WAR
	.align		4
.L_27:
        /*00bc*/ 	.byte	0x04, 0x36
        /*00be*/ 	.short	(.L_29 - .L_28)
.L_28:
        /*00c0*/ 	.word	0x00000008
.L_29:


//--------------------- .nv.callgraph             --------------------------
	.section	.nv.callgraph,"",@"SHT_CUDA_CALLGRAPH"
	.align	4
	.sectionentsize	8
	.align		4
        /*0000*/ 	.word	0x00000000
	.align		4
        /*0004*/ 	.word	0xffffffff
	.align		4
        /*0008*/ 	.word	0x00000000
	.align		4
        /*000c*/ 	.word	0xfffffffe
	.align		4
        /*0010*/ 	.word	0x00000000
	.align		4
        /*0014*/ 	.word	0xfffffffd
	.align		4
        /*0018*/ 	.word	0x00000000
	.align		4
        /*001c*/ 	.word	0xfffffffc


//--------------------- .text._Z19largestSquareKernelPKbPiiiS1_S1_S1_ --------------------------
	.section	.text._Z19largestSquareKernelPKbPiiiS1_S1_S1_,"ax",@progbits
	.align	128
        .global         _Z19largestSquareKernelPKbPiiiS1_S1_S1_
        .type           _Z19largestSquareKernelPKbPiiiS1_S1_S1_,@function
        .size           _Z19largestSquareKernelPKbPiiiS1_S1_S1_,(.L_x_11 - _Z19largestSquareKernelPKbPiiiS1_S1_S1_)
        .other          _Z19largestSquareKernelPKbPiiiS1_S1_S1_,@"STO_CUDA_ENTRY STV_DEFAULT"
_Z19largestSquareKernelPKbPiiiS1_S1_S1_:
.text._Z19largestSquareKernelPKbPiiiS1_S1_S1_:
[----:B------:R-:W-:Y:S01]  /*0000*/  LDC R1, c[0x0][0x37c] ;  /* 0x0000df00ff017b82 */ /* 0x000fe20000000800 */
[----:B------:R-:W0:Y:S01]  /*0010*/  S2R R8, SR_TID.Y ;  /* 0x0000000000087919 */ /* 0x000e220000002200 */
[----:B------:R-:W1:Y:S01]  /*0020*/  LDCU.64 UR6, c[0x0][0x390] ;  /* 0x00007200ff0677ac */ /* 0x000e620008000a00 */
[----:B------:R-:W0:Y:S01]  /*0030*/  S2R R3, SR_CTAID.Y ;  /* 0x0000000000037919 */ /* 0x000e220000002600 */
[----:B------:R-:W2:Y:S01]  /*0040*/  LDCU.64 UR8, c[0x0][0x380] ;  /* 0x00007000ff0877ac */ /* 0x000ea20008000a00 */
[----:B------:R-:W3:Y:S01]  /*0050*/  S2R R5, SR_CTAID.X ;  /* 0x0000000000057919 */ /* 0x000ee20000002500 */
[----:B------:R-:W4:Y:S01]  /*0060*/  LDCU.64 UR4, c[0x0][0x358] ;  /* 0x00006b00ff0477ac */ /* 0x000f220008000a00 */
[----:B------:R-:W3:Y:S01]  /*0070*/  S2R R10, SR_TID.X ;  /* 0x00000000000a7919 */ /* 0x000ee20000002100 */
[----:B0-----:R-:W-:-:S04]  /*0080*/  IMAD R0, R3, 0x20, R8 ;  /* 0x0000002003007824 */ /* 0x001fc800078e0208 */
[----:B-1----:R-:W-:Y:S02]  /*0090*/  IMAD R9, R0, UR7, RZ ;  /* 0x0000000700097c24 */ /* 0x002fe4000f8e02ff */
[----:B---3--:R-:W-:-:S04]  /*00a0*/  IMAD R4, R5, 0x20, R10 ;  /* 0x0000002005047824 */ /* 0x008fc800078e020a */
[C---:B------:R-:W-:Y:S01]  /*00b0*/  IMAD.IADD R5, R4.reuse, 0x1, R9 ;  /* 0x0000000104057824 */ /* 0x040fe200078e0209 */
[----:B------:R-:W-:-:S04]  /*00c0*/  ISETP.GE.AND P0, PT, R4, UR7, PT ;  /* 0x0000000704007c0c */ /* 0x000fc8000bf06270 */
[----:B------:R-:W-:Y:S02]  /*00d0*/  ISETP.LT.AND P0, PT, R0, UR6, !P0 ;  /* 0x0000000600007c0c */ /* 0x000fe4000c701270 */
[----:B--2---:R-:W-:-:S05]  /*00e0*/  IADD3 R2, P1, PT, R5, UR8, RZ ;  /* 0x0000000805027c10 */ /* 0x004fca000ff3e0ff */
[----:B------:R-:W-:-:S06]  /*00f0*/  IMAD.X R3, RZ, RZ, UR9, P1 ;  /* 0x00000009ff037e24 */ /* 0x000fcc00088e06ff */
[----:B----4-:R-:W2:Y:S01]  /*0100*/  @P0 LDG.E.U8.CONSTANT R12, desc[UR4][R2.64] ;  /* 0x00000004020c0981 */ /* 0x010ea2000c1e9100 */
[----:B------:R-:W-:Y:S01]  /*0110*/  MOV R7, 0x400 ;  /* 0x0000040000077802 */ /* 0x000fe20000000f00 */
[----:B------:R-:W-:Y:S01]  /*0120*/  BSSY.RECONVERGENT B0, `(.L_x_0) ;  /* 0x000001a000007945 */ /* 0x000fe20003800200 */
[----:B------:R-:W0:Y:S02]  /*0130*/  S2R R6, SR_CgaCtaId ;  /* 0x0000000000067919 */ /* 0x000e240000008800 */
[----:B0-----:R-:W-:-:S05]  /*0140*/  LEA R7, R6, R7, 0x18 ;  /* 0x0000000706077211 */ /* 0x001fca00078ec0ff */
[----:B------:R-:W-:-:S04]  /*0150*/  IMAD R11, R8, 0x88, R7 ;  /* 0x00000088080b7824 */ /* 0x000fc800078e0207 */
[----:B------:R-:W-:Y:S01]  /*0160*/  IMAD R6, R10, 0x4, R11 ;  /* 0x000000040a067824 */ /* 0x000fe200078e020b */
[----:B--2---:R-:W-:-:S04]  /*0170*/  @P0 ISETP.NE.AND P1, PT, R12, RZ, PT ;  /* 0x000000ff0c00020c */ /* 0x004fc80003f25270 */
[----:B------:R-:W-:Y:S02]  /*0180*/  @P0 SEL R13, RZ, 0x1, !P1 ;  /* 0x00000001ff0d0807 */ /* 0x000fe40004800000 */
[----:B------:R-:W-:-:S03]  /*0190*/  ISETP.NE.AND P1, PT, R8, RZ, PT ;  /* 0x000000ff0800720c */ /* 0x000fc60003f25270 */
[----:B------:R0:W-:Y:S04]  /*01a0*/  @P0 STS [R6+0x8c], R13 ;  /* 0x00008c0d06000388 */ /* 0x0001e80000000800 */
[----:B------:R0:W-:Y:S06]  /*01b0*/  @!P0 STS [R6+0x8c], RZ ;  /* 0x00008cff06008388 */ /* 0x0001ec0000000800 */
[----:B------:R-:W-:Y:S05]  /*01c0*/  @P1 BRA `(.L_x_1) ;  /* 0x00000000003c1947 */ /* 0x000fea0003800000 */
[----:B------:R-:W-:-:S04]  /*01d0*/  ISETP.GE.AND P1, PT, R4, UR7, PT ;  /* 0x0000000704007c0c */ /* 0x000fc8000bf26270 */
[----:B------:R-:W-:-:S13]  /*01e0*/  ISETP.EQ.OR P1, PT, R0, RZ, P1 ;  /* 0x000000ff0000720c */ /* 0x000fda0000f22670 */
[----:B------:R-:W-:Y:S05]  /*01f0*/  @P1 BRA `(.L_x_2) ;  /* 0x0000000000281947 */ /* 0x000fea0003800000 */
[----:B0-----:R-:W-:-:S04]  /*0200*/  VIADD R13, R0, 0xffffffff ;  /* 0xffffffff000d7836 */ /* 0x001fc80000000000 */
[----:B------:R-:W-:-:S05]  /*0210*/  IMAD R13, R13, UR7, R4 ;  /* 0x000000070d0d7c24 */ /* 0x000fca000f8e0204 */
[----:B------:R-:W-:-:S05]  /*0220*/  IADD3 R12, P1, PT, R13, UR8, RZ ;  /* 0x000000080d0c7c10 */ /* 0x000fca000ff3e0ff */
[----:B------:R-:W-:-:S05]  /*0230*/  IMAD.X R13, RZ, RZ, UR9, P1 ;  /* 0x00000009ff0d7e24 */ /* 0x000fca00088e06ff */
[----:B------:R-:W2:Y:S01]  /*0240*/  LDG.E.U8.CONSTANT R12, desc[UR4][R12.64] ;  /* 0x000000040c0c7981 */ /* 0x000ea2000c1e9100 */
[----:B------:R-:W-:Y:S01]  /*0250*/  IMAD R15, R10, 0x4, R7 ;  /* 0x000000040a0f7824 */ /* 0x000fe200078e0207 */
[----:B--2---:R-:W-:-:S04]  /*0260*/  ISETP.NE.AND P1, PT, R12, RZ, PT ;  /* 0x000000ff0c00720c */ /* 0x004fc80003f25270 */
[----:B------:R-:W-:-:S05]  /*0270*/  SEL R14, RZ, 0x1, !P1 ;  /* 0x00000001ff0e7807 */ /* 0x000fca0004800000 */
[----:B------:R1:W-:Y:S01]  /*0280*/  STS [R15+0x4], R14 ;  /* 0x0000040e0f007388 */ /* 0x0003e20000000800 */
[----:B------:R-:W-:Y:S05]  /*0290*/  BRA `(.L_x_1) ;  /* 0x0000000000087947 */ /* 0x000fea0003800000 */
.L_x_2:
[----:B------:R-:W-:-:S05]  /*02a0*/  IMAD R12, R10, 0x4, R7 ;  /* 0x000000040a0c7824 */ /* 0x000fca00078e0207 */
[----:B------:R2:W-:Y:S02]  /*02b0*/  STS [R12+0x4], RZ ;  /* 0x000004ff0c007388 */ /* 0x0005e40000000800 */
.L_x_1:
[----:B------:R-:W-:Y:S05]  /*02c0*/  BSYNC.RECONVERGENT B0 ;  /* 0x0000000000007941 */ /* 0x000fea0003800200 */
.L_x_0:
[----:B------:R-:W-:Y:S01]  /*02d0*/  ISETP.NE.AND P1, PT, R10, RZ, PT ;  /* 0x000000ff0a00720c */ /* 0x000fe20003f25270 */
[----:B------:R-:W-:-:S12]  /*02e0*/  BSSY.RECONVERGENT B0, `(.L_x_3) ;  /* 0x000000e000007945 */ /* 0x000fd80003800200 */
[----:B------:R-:W-:Y:S05]  /*02f0*/  @P1 BRA `(.L_x_4) ;  /* 0x0000000000301947 */ /* 0x000fea0003800000 */
[----:B------:R-:W-:-:S04]  /*0300*/  ISETP.GE.AND P1, PT, R0, UR6, PT ;  /* 0x0000000600007c0c */ /* 0x000fc8000bf26270 */
[----:B------:R-:W-:-:S13]  /*0310*/  ISETP.EQ.OR P1, PT, R4, RZ, P1 ;  /* 0x000000ff0400720c */ /* 0x000fda0000f22670 */
[----:B------:R-:W-:Y:S05]  /*0320*/  @P1 BRA `(.L_x_5) ;  /* 0x0000000000201947 */ /* 0x000fea0003800000 */
[--C-:B0-----:R-:W-:Y:S02]  /*0330*/  SHF.R.S32.HI R13, RZ, 0x1f, R9.reuse ;  /* 0x0000001fff0d7819 */ /* 0x101fe40000011409 */
[----:B--2---:R-:W-:-:S04]  /*0340*/  IADD3 R12, P1, P2, R4, UR8, R9 ;  /* 0x00000008040c7c10 */ /* 0x004fc8000fa3e009 */
[----:B------:R-:W-:-:S05]  /*0350*/  IADD3.X R13, PT, PT, RZ, UR9, R13, P1, P2 ;  /* 0x00000009ff0d7c10 */ /* 0x000fca0008fe440d */
[----:B------:R-:W2:Y:S02]  /*0360*/  LDG.E.U8.CONSTANT R12, desc[UR4][R12.64+-0x1] ;  /* 0xffffff040c0c7981 */ /* 0x000ea4000c1e9100 */
[----:B--2---:R-:W-:-:S04]  /*0370*/  ISETP.NE.AND P1, PT, R12, RZ, PT ;  /* 0x000000ff0c00720c */ /* 0x004fc80003f25270 */
[----:B-1----:R-:W-:-:S05]  /*0380*/  SEL R14, RZ, 0x1, !P1 ;  /* 0x00000001ff0e7807 */ /* 0x002fca0004800000 */
[----:B------:R4:W-:Y:S01]  /*0390*/  STS [R11+0x88], R14 ;  /* 0x0000880e0b007388 */ /* 0x0009e20000000800 */
[----:B------:R-:W-:Y:S05]  /*03a0*/  BRA `(.L_x_4) ;  /* 0x0000000000047947 */ /* 0x000fea0003800000 */
.L_x_5:
[----:B------:R3:W-:Y:S02]  /*03b0*/  STS [R11+0x88], RZ ;  /* 0x000088ff0b007388 */ /* 0x0007e40000000800 */
.L_x_4:
[----:B------:R-:W-:Y:S05]  /*03c0*/  BSYNC.RECONVERGENT B0 ;  /* 0x0000000000007941 */ /* 0x000fea0003800200 */
.L_x_3:
[----:B------:R-:W-:Y:S01]  /*03d0*/  LOP3.LUT P1, RZ, R8, R10, RZ, 0xfc, !PT ;  /* 0x0000000a08ff7212 */ /* 0x000fe2000782fcff */
[----:B------:R-:W-:-:S12]  /*03e0*/  BSSY.RECONVERGENT B0, `(.L_x_6) ;  /* 0x0000010000007945 */ /* 0x000fd80003800200 */
[----:B------:R-:W-:Y:S05]  /*03f0*/  @P1 BRA `(.L_x_7) ;  /* 0x0000000000381947 */ /* 0x000fea0003800000 */
[----:B------:R-:W-:-:S04]  /*0400*/  ISETP.NE.AND P1, PT, R4, RZ, PT ;  /* 0x000000ff0400720c */ /* 0x000fc80003f25270 */
[----:B------:R-:W-:-:S13]  /*0410*/  ISETP.EQ.OR P1, PT, R0, RZ, !P1 ;  /* 0x000000ff0000720c */ /* 0x000fda0004f22670 */
[----:B------:R-:W-:Y:S05]  /*0420*/  @P1 BRA `(.L_x_8) ;  /* 0x0000000000281947 */ /* 0x000fea0003800000 */
[----:B------:R-:W-:-:S04]  /*0430*/  VIADD R9, R0, 0xffffffff ;  /* 0xffffffff00097836 */ /* 0x000fc80000000000 */
[----:B------:R-:W-:-:S05]  /*0440*/  IMAD R9, R9, UR7, RZ ;  /* 0x0000000709097c24 */ /* 0x000fca000f8e02ff */
[--C-:B------:R-:W-:Y:S02]  /*0450*/  SHF.R.S32.HI R10, RZ, 0x1f, R9.reuse ;  /* 0x0000001fff0a7819 */ /* 0x100fe40000011409 */
[----:B------:R-:W-:-:S04]  /*0460*/  IADD3 R8, P1, P2, R4, UR8, R9 ;  /* 0x0000000804087c10 */ /* 0x000fc8000fa3e009 */
[----:B------:R-:W-:-:S05]  /*0470*/  IADD3.X R9, PT, PT, RZ, UR9, R10, P1, P2 ;  /* 0x00000009ff097c10 */ /* 0x000fca0008fe440a */
[----:B------:R-:W5:Y:S02]  /*0480*/  LDG.E.U8.CONSTANT R8, desc[UR4][R8.64+-0x1] ;  /* 0xffffff0408087981 */ /* 0x000f64000c1e9100 */
[----:B-----5:R-:W-:-:S04]  /*0490*/  ISETP.NE.AND P1, PT, R8, RZ, PT ;  /* 0x000000ff0800720c */ /* 0x020fc80003f25270 */
[----:B------:R-:W-:-:S05]  /*04a0*/  SEL R10, RZ, 0x1, !P1 ;  /* 0x00000001ff0a7807 */ /* 0x000fca0004800000 */
[----:B------:R0:W-:Y:S01]  /*04b0*/  STS [R7], R10 ;  /* 0x0000000a07007388 */ /* 0x0001e20000000800 */
[----:B------:R-:W-:Y:S05]  /*04c0*/  BRA `(.L_x_7) ;  /* 0x0000000000047947 */ /* 0x000fea0003800000 */
.L_x_8:
[----:B------:R0:W-:Y:S02]  /*04d0*/  STS [R7], RZ ;  /* 0x000000ff07007388 */ /* 0x0001e40000000800 */
.L_x_7:
[----:B------:R-:W-:Y:S05]  /*04e0*/  BSYNC.RECONVERGENT B0 ;  /* 0x0000000000007941 */ /* 0x000fea0003800200 */
.L_x_6:
[----:B------:R-:W-:Y:S06]  /*04f0*/  BAR.SYNC.DEFER_BLOCKING 0x0 ;  /* 0x0000000000007b1d */ /* 0x000fec0000010000 */
[----:B------:R-:W-:Y:S05]  /*0500*/  @!P0 EXIT ;  /* 0x000000000000894d */ /* 0x000fea0003800000 */
[----:B------:R-:W5:Y:S02]  /*0510*/  LDG.E.U8.CONSTANT R2, desc[UR4][R2.64] ;  /* 0x0000000402027981 */ /* 0x000f64000c1e9100 */
[----:B-----5:R-:W-:-:S13]  /*0520*/  ISETP.NE.AND P0, PT, R2, RZ, PT ;  /* 0x000000ff0200720c */ /* 0x020fda0003f05270 */
[----:B------:R-:W-:Y:S05]  /*0530*/  @!P0 BRA `(.L_x_9) ;  /* 0x00000000004c8947 */ /* 0x000fea0003800000 */
[----:B0-----:R-:W-:Y:S01]  /*0540*/  LDS R7, [R6+0x4] ;  /* 0x0000040006077984 */ /* 0x001fe20000000800 */
[----:B------:R-:W0:Y:S03]  /*0550*/  LDC.64 R2, c[0x0][0x388] ;  /* 0x0000e200ff027b82 */ /* 0x000e260000000a00 */
[----:B------:R-:W-:Y:S04]  /*0560*/  LDS R8, [R6+0x88] ;  /* 0x0000880006087984 */ /* 0x000fe80000000800 */
[----:B------:R-:W5:Y:S01]  /*0570*/  LDS R9, [R6] ;  /* 0x0000000006097984 */ /* 0x000f620000000800 */
[----:B0-----:R-:W-:Y:S01]  /*0580*/  IMAD.WIDE.U32 R2, R5, 0x4, R2 ;  /* 0x0000000405027825 */ /* 0x001fe200078e0002 */
[----:B-----5:R-:W-:-:S04]  /*0590*/  VIMNMX3 R7, R7, R8, R9, PT ;  /* 0x000000080707720f */ /* 0x020fc80003800109 */
[C---:B------:R-:W-:Y:S01]  /*05a0*/  ISETP.GE.AND P0, PT, R7.reuse, RZ, PT ;  /* 0x000000ff0700720c */ /* 0x040fe20003f06270 */
[----:B------:R-:W-:-:S05]  /*05b0*/  VIADD R5, R7, 0x1 ;  /* 0x0000000107057836 */ /* 0x000fca0000000000 */
[----:B------:R0:W-:Y:S07]  /*05c0*/  STG.E desc[UR4][R2.64], R5 ;  /* 0x0000000502007986 */ /* 0x0001ee000c101904 */
[----:B------:R-:W-:Y:S05]  /*05d0*/  @!P0 EXIT ;  /* 0x000000000000894d */ /* 0x000fea0003800000 */
[----:B0-----:R-:W0:Y:S02]  /*05e0*/  LDC.64 R2, c[0x0][0x398] ;  /* 0x0000e600ff027b82 */ /* 0x001e240000000a00 */
[----:B0-----:R-:W5:Y:S02]  /*05f0*/  ATOMG.E.MAX.S32.STRONG.GPU PT, R2, desc[UR4][R2.64], R5 ;  /* 0x80000005020279a8 */ /* 0x001f6400091ef304 */
[----:B-----5:R-:W-:-:S13]  /*0600*/  ISETP.GE.AND P0, PT, R7, R2, PT ;  /* 0x000000020700720c */ /* 0x020fda0003f06270 */
[----:B------:R-:W-:Y:S05]  /*0610*/  @!P0 EXIT ;  /* 0x000000000000894d */ /* 0x000fea0003800000 */
[----:B------:R-:W0:Y:S08]  /*0620*/  LDC.64 R2, c[0x0][0x3a0] ;  /* 0x0000e800ff027b82 */ /* 0x000e300000000a00 */
[----:B------:R-:W5:Y:S01]  /*0630*/  LDC.64 R6, c[0x0][0x3a8] ;  /* 0x0000ea00ff067b82 */ /* 0x000f620000000a00 */
[----:B0-----:R-:W-:Y:S04]  /*0640*/  ATOMG.E.EXCH.STRONG.GPU PT, RZ, desc[UR4][R2.64], R0 ;  /* 0x8000000002ff79a8 */ /* 0x001fe8000c1ef104 */
[----:B-----5:R-:W-:Y:S01]  /*0650*/  ATOMG.E.EXCH.STRONG.GPU PT, RZ, desc[UR4][R6.64], R4 ;  /* 0x8000000406ff79a8 */ /* 0x020fe2000c1ef104 */
[----:B------:R-:W-:Y:S05]  /*0660*/  EXIT ;  /* 0x000000000000794d */ /* 0x000fea0003800000 */
.L_x_9:
[----:B------:R-:W5:Y:S02]  /*0670*/  LDC.64 R2, c[0x0][0x388] ;  /* 0x0000e200ff027b82 */ /* 0x000f640000000a00 */
[----:B-----5:R-:W-:-:S05]  /*0680*/  IMAD.WIDE.U32 R2, R5, 0x4, R2 ;  /* 0x0000000405027825 */ /* 0x020fca00078e0002 */
[----:B------:R-:W-:Y:S01]  /*0690*/  STG.E desc[UR4][R2.64], RZ ;  /* 0x000000ff02007986 */ /* 0x000fe2000c101904 */
[----:B------:R-:W-:Y:S05]  /*06a0*/  EXIT ;  /* 0x000000000000794d */ /* 0x000fea0003800000 */
.L_x_10:
[----:B------:R-:W-:-:S00]  /*06b0*/  BRA `(.L_x_10) ;  /* 0xfffffffc00fc7947 */ /* 0x000fc0000383ffff */
[----:B------:R-:W-:-:S00]  /*06c0*/  NOP ;  /* 0x0000000000007918 */ /* 0x000fc00000000000 */
        /* <DEDUP_REMOVED lines=11> */
.L_x_11:


//--------------------- .nv.shared._Z19largestSquareKernelPKbPiiiS1_S1_S1_ --------------------------
	.section	.nv.shared._Z19largestSquareKernelPKbPiiiS1_S1_S1_,"aw",@nobits
	.sectionflags	@""
	.align	4
.nv.shared._Z19largestSquareKernelPKbPiiiS1_S1_S1_:
	.zero		5648


//--------------------- .nv.shared.reserved.0     --------------------------
	.section	.nv.shared.reserved.0,"aw",@nobits
	.weak		__nv_reservedSMEM_offset_0_alias
	.size		__nv_reservedSMEM_offset_0_alias, 0, 64
	.other		__nv_reservedSMEM_offset_0_alias,@"STO_CUDA_RESERVED_SHARED STV_DEFAULT"
__nv_reservedSMEM_offset_0_alias:
	.zero		0
	.zero		64


//--------------------- .nv.constant0._Z19largestSquareKernelPKbPiiiS1_S1_S1_ --------------------------
	.section	.nv.constant0._Z19largestSquareKernelPKbPiiiS1_S1_S1_,"a",@progbits
	.sectionflags	@""
	.align	4
.nv.constant0._Z19largestSquareKernelPKbPiiiS1_S1_S1_:
	.zero		944


//--------------------- SYMBOLS --------------------------

	.type		.nv.reservedSmem.offset0,@object
	.size		.nv.reservedSmem.offset0,0x4
	.type		.nv.reservedSmem.cap,@object
	.size		.nv.reservedSmem.cap,0x4
